	.headerflags	@"EF_CUDA_TEXMODE_UNIFIED EF_CUDA_64BIT_ADDRESS EF_CUDA_ACCELERATORS EF_CUDA_SM90 EF_CUDA_VIRTUAL_SM(EF_CUDA_SM90)"
	.elftype	@"ET_EXEC"


//--------------------- .nv.info                  --------------------------
	.section	.nv.info,"",@"SHT_CUDA_INFO"
	.align	4


	//----- nvinfo : EIATTR_REGCOUNT
	.align		4
        /*0000*/ 	.byte	0x04, 0x2f
        /*0002*/ 	.short	(.L_1 - .L_0)
	.align		4
.L_0:
        /*0004*/ 	.word	index@(triton_poi_fused_max_pool2d_with_indices_8)
        /*0008*/ 	.word	0x0000001a


	//----- nvinfo : EIATTR_MIN_STACK_SIZE
	.align		4
.L_1:
        /*000c*/ 	.byte	0x04, 0x12
        /*000e*/ 	.short	(.L_3 - .L_2)
	.align		4
.L_2:
        /*0010*/ 	.word	index@(triton_poi_fused_max_pool2d_with_indices_8)
        /*0014*/ 	.word	0x00000000


	//----- nvinfo : EIATTR_FRAME_SIZE
	.align		4
.L_3:
        /*0018*/ 	.byte	0x04, 0x11
        /*001a*/ 	.short	(.L_5 - .L_4)
	.align		4
.L_4:
        /*001c*/ 	.word	index@(triton_poi_fused_max_pool2d_with_indices_8)
        /*0020*/ 	.word	0x00000000


	//----- nvinfo : EIATTR_MIN_STACK_SIZE
	.align		4
.L_5:
        /*0024*/ 	.byte	0x04, 0x12
        /*0026*/ 	.short	(.L_7 - .L_6)
	.align		4
.L_6:
        /*0028*/ 	.word	index@(triton_poi_fused_max_pool2d_with_indices_8)
        /*002c*/ 	.word	0x00000000
.L_7:


//--------------------- .nv.info.triton_poi_fused_max_pool2d_with_indices_8 --------------------------
	.section	.nv.info.triton_poi_fused_max_pool2d_with_indices_8,"",@"SHT_CUDA_INFO"
	.sectionflags	@""
	.align	4


	//----- nvinfo : EIATTR_CUDA_API_VERSION
	.align		4
        /*0000*/ 	.byte	0x04, 0x37
        /*0002*/ 	.short	(.L_9 - .L_8)
.L_8:
        /*0004*/ 	.word	0x0000007c


	//----- nvinfo : EIATTR_KPARAM_INFO
	.align		4
.L_9:
        /*0008*/ 	.byte	0x04, 0x17
        /*000a*/ 	.short	(.L_11 - .L_10)
.L_10:
        /*000c*/ 	.word	0x00000000
        /*0010*/ 	.short	0x0003
        /*0012*/ 	.short	0x0018
        /*0014*/ 	.byte	0x00, 0xf0, 0x11, 0x00


	//----- nvinfo : EIATTR_KPARAM_INFO
	.align		4
.L_11:
        /*0018*/ 	.byte	0x04, 0x17
        /*001a*/ 	.short	(.L_13 - .L_12)
.L_12:
        /*001c*/ 	.word	0x00000000
        /*0020*/ 	.short	0x0002
        /*0022*/ 	.short	0x0010
        /*0024*/ 	.byte	0x00, 0xf4, 0x21, 0x00


	//----- nvinfo : EIATTR_KPARAM_INFO
	.align		4
.L_13:
        /*0028*/ 	.byte	0x04, 0x17
        /*002a*/ 	.short	(.L_15 - .L_14)
.L_14:
        /*002c*/ 	.word	0x00000000
        /*0030*/ 	.short	0x0001
        /*0032*/ 	.short	0x0008
        /*0034*/ 	.byte	0x00, 0xf4, 0x21, 0x00


	//----- nvinfo : EIATTR_KPARAM_INFO
	.align		4
.L_15:
        /*0038*/ 	.byte	0x04, 0x17
        /*003a*/ 	.short	(.L_17 - .L_16)
.L_16:
        /*003c*/ 	.word	0x00000000
        /*0040*/ 	.short	0x0000
        /*0042*/ 	.short	0x0000
        /*0044*/ 	.byte	0x00, 0xf4, 0x21, 0x00


	//----- nvinfo : EIATTR_SPARSE_MMA_MASK
	.align		4
.L_17:
        /*0048*/ 	.byte	0x03, 0x50
        /*004a*/ 	.short	0x0000


	//----- nvinfo : EIATTR_MAXREG_COUNT
	.align		4
        /*004c*/ 	.byte	0x03, 0x1b
        /*004e*/ 	.short	0x00ff


	//----- nvinfo : EIATTR_EXIT_INSTR_OFFSETS
	.align		4
        /*0050*/ 	.byte	0x04, 0x1c
        /*0052*/ 	.short	(.L_19 - .L_18)


	//   ....[0]....
.L_18:
        /*0054*/ 	.word	0x00000ab0


	//----- nvinfo : EIATTR_REQNTID
	.align		4
.L_19:
        /*0058*/ 	.byte	0x04, 0x10
        /*005a*/ 	.short	(.L_21 - .L_20)
.L_20:
        /*005c*/ 	.word	0x00000080
        /*0060*/ 	.word	0x00000001
        /*0064*/ 	.word	0x00000001


	//----- nvinfo : EIATTR_CBANK_PARAM_SIZE
	.align		4
.L_21:
        /*0068*/ 	.byte	0x03, 0x19
        /*006a*/ 	.short	0x001c


	//----- nvinfo : EIATTR_PARAM_CBANK
	.align		4
        /*006c*/ 	.byte	0x04, 0x0a
        /*006e*/ 	.short	(.L_23 - .L_22)
	.align		4
.L_22:
        /*0070*/ 	.word	index@(.nv.constant0.triton_poi_fused_max_pool2d_with_indices_8)
        /*0074*/ 	.short	0x0210
        /*0076*/ 	.short	0x001c


	//----- nvinfo : EIATTR_SW_WAR
	.align		4
.L_23:
        /*0078*/ 	.byte	0x04, 0x36
        /*007a*/ 	.short	(.L_25 - .L_24)
.L_24:
        /*007c*/ 	.word	0x00000008
.L_25:


//--------------------- .nv.callgraph             --------------------------
	.section	.nv.callgraph,"",@"SHT_CUDA_CALLGRAPH"
	.align	4
	.sectionentsize	8
	.align		4
        /*0000*/ 	.word	0x00000000
	.align		4
        /*0004*/ 	.word	0xffffffff
	.align		4
        /*0008*/ 	.word	0x00000000
	.align		4
        /*000c*/ 	.word	0xfffffffe
	.align		4
        /*0010*/ 	.word	0x00000000
	.align		4
        /*0014*/ 	.word	0xfffffffd
	.align		4
        /*0018*/ 	.word	0x00000000
	.align		4
        /*001c*/ 	.word	0xfffffffc


//--------------------- .text.triton_poi_fused_max_pool2d_with_indices_8 --------------------------
	.section	.text.triton_poi_fused_max_pool2d_with_indices_8,"ax",@progbits
	.align	128
        .global         triton_poi_fused_max_pool2d_with_indices_8
        .type           triton_poi_fused_max_pool2d_with_indices_8,@function
        .size           triton_poi_fused_max_pool2d_with_indices_8,(.L_x_1 - triton_poi_fused_max_pool2d_with_indices_8)
        .other          triton_poi_fused_max_pool2d_with_indices_8,@"STO_CUDA_ENTRY STV_DEFAULT"
triton_poi_fused_max_pool2d_with_indices_8:
.text.triton_poi_fused_max_pool2d_with_indices_8:
[----:B------:R-:W-:Y:S01]  /*0000*/  LDC R1, c[0x0][0x28] ;  /* 0x00000a00ff017b82 */ /* 0x000fe20000000800 */
[----:B------:R-:W1:Y:S01]  /*0010*/  S2R R0, SR_TID.X ;  /* 0x0000000000007919 */ /* 0x000e620000002100 */
[----:B------:R-:W-:Y:S01]  /*0020*/  ULDC.64 UR4, c[0x0][0x208] ;  /* 0x0000820000047ab9 */ /* 0x000fe20000000a00 */
[----:B------:R-:W2:Y:S01]  /*0030*/  S2R R3, SR_CTAID.X ;  /* 0x0000000000037919 */ /* 0x000ea20000002500 */
[----:B------:R-:W-:Y:S02]  /*0040*/  CS2R R12, SRZ ;  /* 0x00000000000c7805 */ /* 0x000fe4000001ff00 */
[----:B------:R-:W-:Y:S01]  /*0050*/  CS2R R14, SRZ ;  /* 0x00000000000e7805 */ /* 0x000fe2000001ff00 */
[----:B------:R-:W-:Y:S01]  /*0060*/  ULDC.64 UR6, c[0x0][0x220] ;  /* 0x0000880000067ab9 */ /* 0x000fe20000000a00 */
[----:B-1----:R-:W-:-:S05]  /*0070*/  IMAD.SHL.U32 R0, R0, 0x2, RZ ;  /* 0x0000000200007824 */ /* 0x002fca00078e00ff */
[----:B------:R-:W-:-:S05]  /*0080*/  LOP3.LUT R0, R0, 0xfe, RZ, 0xc0, !PT ;  /* 0x000000fe00007812 */ /* 0x000fca00078ec0ff */
[----:B--2---:R-:W-:-:S04]  /*0090*/  IMAD R0, R3, 0x100, R0 ;  /* 0x0000010003007824 */ /* 0x004fc800078e0200 */
[----:B------:R-:W-:-:S05]  /*00a0*/  IMAD.HI R2, R0, 0x2aaaaaab, RZ ;  /* 0x2aaaaaab00027827 */ /* 0x000fca00078e02ff */
[----:B------:R-:W-:-:S04]  /*00b0*/  SHF.R.U32.HI R3, RZ, 0x1f, R2 ;  /* 0x0000001fff037819 */ /* 0x000fc80000011602 */
[CC--:B------:R-:W-:Y:S02]  /*00c0*/  LEA.HI.SX32 R5, R2.reuse, R3.reuse, 0x1d ;  /* 0x0000000302057211 */ /* 0x0c0fe400078feaff */
[----:B------:R-:W-:Y:S02]  /*00d0*/  LEA.HI.SX32 R7, R2, R3, 0x19 ;  /* 0x0000000302077211 */ /* 0x000fe400078fcaff */
[----:B------:R-:W-:Y:S01]  /*00e0*/  SHF.R.S32.HI R4, RZ, 0x1f, R5 ;  /* 0x0000001fff047819 */ /* 0x000fe20000011405 */
[----:B------:R-:W1:Y:S01]  /*00f0*/  LDC.64 R2, c[0x0][0x210] ;  /* 0x00008400ff027b82 */ /* 0x000e620000000a00 */
[----:B------:R-:W-:Y:S02]  /*0100*/  LEA.HI R6, R7, R7, RZ, 0x4 ;  /* 0x0000000707067211 */ /* 0x000fe400078f20ff */
[----:B------:R-:W-:Y:S02]  /*0110*/  LEA.HI R4, R4, R5, RZ, 0x4 ;  /* 0x0000000504047211 */ /* 0x000fe400078f20ff */
[----:B------:R-:W-:Y:S01]  /*0120*/  LOP3.LUT R8, R6, 0xfffffff0, RZ, 0xc0, !PT ;  /* 0xfffffff006087812 */ /* 0x000fe200078ec0ff */
[----:B------:R-:W-:Y:S01]  /*0130*/  IMAD R6, R5, -0x30, R0 ;  /* 0xffffffd005067824 */ /* 0x000fe200078e0200 */
[----:B------:R-:W-:-:S03]  /*0140*/  LOP3.LUT R4, R4, 0xfffffff0, RZ, 0xc0, !PT ;  /* 0xfffffff004047812 */ /* 0x000fc600078ec0ff */
[----:B------:R-:W-:Y:S01]  /*0150*/  IMAD.IADD R11, R7, 0x1, -R8 ;  /* 0x00000001070b7824 */ /* 0x000fe200078e0a08 */
[----:B------:R-:W-:Y:S01]  /*0160*/  CS2R R8, SRZ ;  /* 0x0000000000087805 */ /* 0x000fe2000001ff00 */
[----:B------:R-:W-:Y:S02]  /*0170*/  IMAD.IADD R4, R5, 0x1, -R4 ;  /* 0x0000000105047824 */ /* 0x000fe400078e0a04 */
[----:B------:R-:W-:Y:S01]  /*0180*/  IMAD R5, R7, 0xc00, R6 ;  /* 0x00000c0007057824 */ /* 0x000fe200078e0206 */
[----:B------:R-:W-:Y:S02]  /*0190*/  ISETP.GT.AND P1, PT, R11, RZ, PT ;  /* 0x000000ff0b00720c */ /* 0x000fe40003f24270 */
[----:B------:R-:W-:Y:S02]  /*01a0*/  CS2R R6, SRZ ;  /* 0x0000000000067805 */ /* 0x000fe4000001ff00 */
[C---:B------:R-:W-:Y:S01]  /*01b0*/  ISETP.GT.AND P0, PT, R4.reuse, RZ, PT ;  /* 0x000000ff0400720c */ /* 0x040fe20003f04270 */
[C---:B------:R-:W-:Y:S01]  /*01c0*/  IMAD R5, R4.reuse, 0x60, R5 ;  /* 0x0000006004057824 */ /* 0x040fe200078e0205 */
[----:B------:R-:W-:-:S02]  /*01d0*/  ISETP.GT.AND P1, PT, R4, -0x1, P1 ;  /* 0xffffffff0400780c */ /* 0x000fc40000f24270 */
[----:B------:R-:W-:Y:S01]  /*01e0*/  ISETP.GT.AND P2, PT, R11, RZ, P0 ;  /* 0x000000ff0b00720c */ /* 0x000fe20000744270 */
[C---:B------:R-:W-:Y:S02]  /*01f0*/  VIADD R17, R5.reuse, 0xfffff9d0 ;  /* 0xfffff9d005117836 */ /* 0x040fe40000000000 */
[----:B------:R-:W-:Y:S02]  /*0200*/  VIADD R19, R5, 0xfffffa00 ;  /* 0xfffffa0005137836 */ /* 0x000fe40000000000 */
[----:B-1----:R-:W-:-:S04]  /*0210*/  IMAD.WIDE R16, R17, 0x4, R2 ;  /* 0x0000000411107825 */ /* 0x002fc800078e0202 */
[----:B------:R-:W-:-:S04]  /*0220*/  IMAD.WIDE R18, R19, 0x4, R2 ;  /* 0x0000000413127825 */ /* 0x000fc800078e0202 */
[----:B------:R-:W2:Y:S01]  /*0230*/  @P2 LDG.E.64 R6, desc[UR4][R16.64] ;  /* 0x0000000410062981 */ /* 0x000ea2000c1e1b00 */
[----:B------:R-:W-:-:S03]  /*0240*/  VIADD R21, R5, 0xfffffa30 ;  /* 0xfffffa3005157836 */ /* 0x000fc60000000000 */
[----:B------:R-:W3:Y:S01]  /*0250*/  @P1 LDG.E.64 R8, desc[UR4][R18.64] ;  /* 0x0000000412081981 */ /* 0x000ee2000c1e1b00 */
[----:B------:R-:W-:Y:S01]  /*0260*/  IMAD.WIDE R20, R21, 0x4, R2 ;  /* 0x0000000415147825 */ /* 0x000fe200078e0202 */
[----:B------:R-:W-:-:S03]  /*0270*/  ISETP.GT.AND P0, PT, R11, -0x1, P0 ;  /* 0xffffffff0b00780c */ /* 0x000fc60000704270 */
[----:B------:R-:W-:Y:S01]  /*0280*/  VIADD R23, R5, 0xffffffd0 ;  /* 0xffffffd005177836 */ /* 0x000fe20000000000 */
[----:B------:R-:W4:Y:S03]  /*0290*/  @P1 LDG.E.64 R12, desc[UR4][R20.64] ;  /* 0x00000004140c1981 */ /* 0x000f26000c1e1b00 */
[----:B------:R-:W-:-:S06]  /*02a0*/  IMAD.WIDE R22, R23, 0x4, R2 ;  /* 0x0000000417167825 */ /* 0x000fcc00078e0202 */
[----:B------:R-:W5:Y:S01]  /*02b0*/  @P0 LDG.E.64 R14, desc[UR4][R22.64] ;  /* 0x00000004160e0981 */ /* 0x000f62000c1e1b00 */
[----:B------:R-:W-:Y:S02]  /*02c0*/  LOP3.LUT R4, R11, R4, RZ, 0xfc, !PT ;  /* 0x000000040b047212 */ /* 0x000fe400078efcff */
[----:B--2---:R-:W-:Y:S02]  /*02d0*/  SEL R17, R6, 0xff800000, P2 ;  /* 0xff80000006117807 */ /* 0x004fe40001000000 */
[----:B---3--:R-:W-:Y:S02]  /*02e0*/  SEL R8, R8, 0xff800000, P1 ;  /* 0xff80000008087807 */ /* 0x008fe40000800000 */
[----:B------:R-:W-:Y:S02]  /*02f0*/  SEL R18, R7, 0xff800000, P2 ;  /* 0xff80000007127807 */ /* 0x000fe40001000000 */
[----:B------:R-:W-:Y:S02]  /*0300*/  FSETP.GT.AND P4, PT, R8, R17, PT ;  /* 0x000000110800720b */ /* 0x000fe40003f84000 */
[----:B------:R-:W-:-:S04]  /*0310*/  SEL R9, R9, 0xff800000, P1 ;  /* 0xff80000009097807 */ /* 0x000fc80000800000 */
[----:B------:R-:W-:Y:S02]  /*0320*/  FSETP.GT.AND P6, PT, R9, R18, PT ;  /* 0x000000120900720b */ /* 0x000fe40003fc4000 */
[----:B------:R-:W-:Y:S02]  /*0330*/  FSETP.NAN.AND P2, PT, R8, R8, PT ;  /* 0x000000080800720b */ /* 0x000fe40003f48000 */
[----:B----4-:R-:W-:Y:S02]  /*0340*/  SEL R6, R13, 0xff800000, P1 ;  /* 0xff8000000d067807 */ /* 0x010fe40000800000 */
[----:B------:R-:W-:Y:S02]  /*0350*/  SEL R7, R12, 0xff800000, P1 ;  /* 0xff8000000c077807 */ /* 0x000fe40000800000 */
[----:B------:R-:W-:Y:S02]  /*0360*/  @!P4 SEL R8, R8, R17, P2 ;  /* 0x000000110808c207 */ /* 0x000fe40001000000 */
[----:B------:R-:W-:-:S02]  /*0370*/  FSETP.NAN.AND P2, PT, R6, R6, PT ;  /* 0x000000060600720b */ /* 0x000fc40003f48000 */
[----:B------:R-:W-:Y:S02]  /*0380*/  FSETP.NAN.AND P1, PT, R9, R9, PT ;  /* 0x000000090900720b */ /* 0x000fe40003f28000 */
[----:B-----5:R-:W-:Y:S02]  /*0390*/  SEL R15, R15, 0xff800000, P0 ;  /* 0xff8000000f0f7807 */ /* 0x020fe40000000000 */
[----:B------:R-:W-:Y:S02]  /*03a0*/  @!P6 SEL R9, R9, R18, P1 ;  /* 0x000000120909e207 */ /* 0x000fe40000800000 */
[----:B------:R-:W-:Y:S02]  /*03b0*/  P2R R16, PR, RZ, 0x10 ;  /* 0x00000010ff107803 */ /* 0x000fe40000000000 */
[----:B------:R-:W-:Y:S02]  /*03c0*/  FSETP.NAN.AND P1, PT, R15, R15, PT ;  /* 0x0000000f0f00720b */ /* 0x000fe40003f28000 */
[----:B------:R-:W-:-:S02]  /*03d0*/  FSETP.GEU.AND P4, PT, R9, R6, PT ;  /* 0x000000060900720b */ /* 0x000fc40003f8e000 */
[----:B------:R-:W-:Y:S02]  /*03e0*/  FSETP.NAN.AND P5, PT, R7, R7, PT ;  /* 0x000000070700720b */ /* 0x000fe40003fa8000 */
[----:B------:R-:W-:Y:S02]  /*03f0*/  @!P2 SEL R6, R6, R9, !P4 ;  /* 0x000000090606a207 */ /* 0x000fe40006000000 */
[----:B------:R-:W-:Y:S02]  /*0400*/  P2R R12, PR, RZ, 0x10 ;  /* 0x00000010ff0c7803 */ /* 0x000fe40000000000 */
[----:B------:R-:W-:Y:S02]  /*0410*/  FSETP.GEU.AND P4, PT, R6, R15, PT ;  /* 0x0000000f0600720b */ /* 0x000fe40003f8e000 */
[----:B------:R-:W-:Y:S02]  /*0420*/  SEL R14, R14, 0xff800000, P0 ;  /* 0xff8000000e0e7807 */ /* 0x000fe40000000000 */
[----:B------:R-:W-:-:S02]  /*0430*/  @!P1 SEL R15, R15, R6, !P4 ;  /* 0x000000060f0f9207 */ /* 0x000fc40006000000 */
[----:B------:R-:W-:Y:S02]  /*0440*/  FSETP.NAN.AND P1, PT, R14, R14, PT ;  /* 0x0000000e0e00720b */ /* 0x000fe40003f28000 */
[----:B------:R-:W-:-:S04]  /*0450*/  FSETP.GEU.AND P3, PT, R8, R7, PT ;  /* 0x000000070800720b */ /* 0x000fc80003f6e000 */
[----:B------:R-:W-:-:S04]  /*0460*/  @!P5 SEL R7, R7, R8, !P3 ;  /* 0x000000080707d207 */ /* 0x000fc80005800000 */
[----:B------:R-:W-:-:S04]  /*0470*/  FSETP.GEU.AND P2, PT, R7, R14, PT ;  /* 0x0000000e0700720b */ /* 0x000fc80003f4e000 */
[----:B------:R-:W-:Y:S02]  /*0480*/  @!P1 SEL R14, R14, R7, !P2 ;  /* 0x000000070e0e9207 */ /* 0x000fe40005000000 */
[----:B------:R-:W-:Y:S02]  /*0490*/  ISETP.GT.AND P1, PT, R4, -0x1, PT ;  /* 0xffffffff0400780c */ /* 0x000fe40003f24270 */
[----:B------:R-:W-:Y:S01]  /*04a0*/  CS2R R6, SRZ ;  /* 0x0000000000067805 */ /* 0x000fe2000001ff00 */
[----:B------:R-:W-:-:S10]  /*04b0*/  IMAD.WIDE R8, R5, 0x4, R2 ;  /* 0x0000000405087825 */ /* 0x000fd400078e0202 */
[----:B------:R1:W2:Y:S01]  /*04c0*/  @P1 LDG.E.64 R6, desc[UR4][R8.64] ;  /* 0x0000000408061981 */ /* 0x0002a2000c1e1b00 */
[----:B------:R-:W-:-:S04]  /*04d0*/  VIADD R13, R5, 0x30 ;  /* 0x00000030050d7836 */ /* 0x000fc80000000000 */
[----:B-1----:R-:W-:Y:S01]  /*04e0*/  IMAD.WIDE R8, R13, 0x4, R2 ;  /* 0x000000040d087825 */ /* 0x002fe200078e0202 */
[----:B------:R-:W-:Y:S02]  /*04f0*/  P2R R17, PR, RZ, 0x10 ;  /* 0x00000010ff117803 */ /* 0x000fe40000000000 */
[----:B--2---:R-:W-:Y:S02]  /*0500*/  SEL R11, R6, 0xff800000, P1 ;  /* 0xff800000060b7807 */ /* 0x004fe40000800000 */
[----:B------:R-:W-:Y:S02]  /*0510*/  SEL R4, R7, 0xff800000, P1 ;  /* 0xff80000007047807 */ /* 0x000fe40000800000 */
[----:B------:R-:W-:-:S06]  /*0520*/  CS2R R6, SRZ ;  /* 0x0000000000067805 */ /* 0x000fcc000001ff00 */
[----:B------:R-:W2:Y:S01]  /*0530*/  @P1 LDG.E.64 R6, desc[UR4][R8.64] ;  /* 0x0000000408061981 */ /* 0x000ea2000c1e1b00 */
[-C--:B------:R-:W-:Y:S02]  /*0540*/  FSETP.NAN.AND P5, PT, R11, R11.reuse, PT ;  /* 0x0000000b0b00720b */ /* 0x080fe40003fa8000 */
[----:B------:R-:W-:-:S11]  /*0550*/  FSETP.GEU.AND P4, PT, R14, R11, PT ;  /* 0x0000000b0e00720b */ /* 0x000fd60003f8e000 */
[----:B------:R-:W-:Y:S02]  /*0560*/  @!P5 SEL R11, R11, R14, !P4 ;  /* 0x0000000e0b0bd207 */ /* 0x000fe40006000000 */
[-C--:B------:R-:W-:Y:S02]  /*0570*/  FSETP.NAN.AND P5, PT, R4, R4.reuse, PT ;  /* 0x000000040400720b */ /* 0x080fe40003fa8000 */
[----:B------:R-:W-:Y:S02]  /*0580*/  P2R R18, PR, RZ, 0x10 ;  /* 0x00000010ff127803 */ /* 0x000fe40000000000 */
[----:B------:R-:W-:Y:S02]  /*0590*/  FSETP.GEU.AND P4, PT, R15, R4, PT ;  /* 0x000000040f00720b */ /* 0x000fe40003f8e000 */
[----:B------:R-:W-:-:S07]  /*05a0*/  P2R R10, PR, RZ, 0x40 ;  /* 0x00000040ff0a7803 */ /* 0x000fce0000000000 */
[----:B------:R-:W-:Y:S02]  /*05b0*/  @!P5 SEL R4, R4, R15, !P4 ;  /* 0x0000000f0404d207 */ /* 0x000fe40006000000 */
[----:B------:R-:W-:Y:S02]  /*05c0*/  P2R R14, PR, RZ, 0x10 ;  /* 0x00000010ff0e7803 */ /* 0x000fe40000000000 */
[----:B--2---:R-:W-:Y:S02]  /*05d0*/  SEL R15, R7, 0xff800000, P1 ;  /* 0xff800000070f7807 */ /* 0x004fe40000800000 */
[----:B------:R-:W-:Y:S02]  /*05e0*/  SEL R13, R6, 0xff800000, P1 ;  /* 0xff800000060d7807 */ /* 0x000fe40000800000 */
[----:B------:R-:W-:Y:S02]  /*05f0*/  FSETP.NAN.AND P6, PT, R15, R15, PT ;  /* 0x0000000f0f00720b */ /* 0x000fe40003fc8000 */
[----:B------:R-:W-:-:S02]  /*0600*/  FSETP.NAN.AND P4, PT, R13, R13, PT ;  /* 0x0000000d0d00720b */ /* 0x000fc40003f88000 */
[----:B------:R-:W-:-:S04]  /*0610*/  FSETP.GEU.AND P5, PT, R4, R15, PT ;  /* 0x0000000f0400720b */ /* 0x000fc80003fae000 */
[----:B------:R-:W-:Y:S01]  /*0620*/  P2R R9, PR, RZ, 0x20 ;  /* 0x00000020ff097803 */ /* 0x000fe20000000000 */
[----:B------:R-:W-:-:S04]  /*0630*/  VIADD R7, R5, 0x5d0 ;  /* 0x000005d005077836 */ /* 0x000fc80000000000 */
[----:B------:R-:W-:Y:S02]  /*0640*/  @!P6 SEL R15, R15, R4, !P5 ;  /* 0x000000040f0fe207 */ /* 0x000fe40006800000 */
[----:B------:R-:W-:Y:S02]  /*0650*/  ISETP.NE.AND P5, PT, R18, RZ, PT ;  /* 0x000000ff1200720c */ /* 0x000fe40003fa5270 */
[----:B------:R-:W-:Y:S02]  /*0660*/  FSETP.GEU.AND P6, PT, R11, R13, PT ;  /* 0x0000000d0b00720b */ /* 0x000fe40003fce000 */
[----:B------:R-:W-:Y:S02]  /*0670*/  P2R R18, PR, RZ, 0x20 ;  /* 0x00000020ff127803 */ /* 0x000fe40000000000 */
[----:B------:R-:W-:Y:S02]  /*0680*/  @!P4 SEL R13, R13, R11, !P6 ;  /* 0x0000000b0d0dc207 */ /* 0x000fe40007000000 */
[----:B------:R-:W-:-:S02]  /*0690*/  ISETP.NE.AND P5, PT, R17, RZ, PT ;  /* 0x000000ff1100720c */ /* 0x000fc40003fa5270 */
[----:B------:R-:W-:Y:S02]  /*06a0*/  ISETP.NE.AND P4, PT, R16, RZ, PT ;  /* 0x000000ff1000720c */ /* 0x000fe40003f85270 */
[----:B------:R-:W-:Y:S01]  /*06b0*/  CS2R R16, SRZ ;  /* 0x0000000000107805 */ /* 0x000fe2000001ff00 */
[----:B------:R-:W-:-:S05]  /*06c0*/  IMAD.WIDE R6, R7, 0x4, R2 ;  /* 0x0000000407067825 */ /* 0x000fca00078e0202 */
[----:B------:R1:W2:Y:S01]  /*06d0*/  @P0 LDG.E.64 R16, desc[UR4][R6.64] ;  /* 0x0000000406100981 */ /* 0x0002a2000c1e1b00 */
[----:B------:R-:W-:-:S04]  /*06e0*/  SEL R11, RZ, 0x1, !P4 ;  /* 0x00000001ff0b7807 */ /* 0x000fc80006000000 */
[----:B------:R-:W-:Y:S02]  /*06f0*/  SEL R11, R11, 0x2, P3 ;  /* 0x000000020b0b7807 */ /* 0x000fe40001800000 */
[----:B-1----:R-:W-:Y:S02]  /*0700*/  CS2R R6, SRZ ;  /* 0x0000000000067805 */ /* 0x002fe4000001ff00 */
[----:B--2---:R-:W-:Y:S02]  /*0710*/  SEL R4, R16, 0xff800000, P0 ;  /* 0xff80000010047807 */ /* 0x004fe40000000000 */
[----:B------:R-:W-:Y:S02]  /*0720*/  SEL R17, R17, 0xff800000, P0 ;  /* 0xff80000011117807 */ /* 0x000fe40000000000 */
[-C--:B------:R-:W-:Y:S02]  /*0730*/  FSETP.NAN.AND P0, PT, R4, R4.reuse, PT ;  /* 0x000000040400720b */ /* 0x080fe40003f08000 */
[----:B------:R-:W-:-:S11]  /*0740*/  FSETP.GEU.AND P4, PT, R13, R4, PT ;  /* 0x000000040d00720b */ /* 0x000fd60003f8e000 */
[----:B------:R-:W-:Y:S02]  /*0750*/  @!P0 SEL R4, R4, R13, !P4 ;  /* 0x0000000d04048207 */ /* 0x000fe40006000000 */
[----:B------:R-:W-:Y:S01]  /*0760*/  SEL R13, R11, 0x3, P2 ;  /* 0x000000030b0d7807 */ /* 0x000fe20001000000 */
[----:B------:R-:W-:Y:S01]  /*0770*/  VIADD R11, R5, 0x600 ;  /* 0x00000600050b7836 */ /* 0x000fe20000000000 */
[----:B------:R-:W-:-:S03]  /*0780*/  ISETP.NE.AND P0, PT, R10, RZ, PT ;  /* 0x000000ff0a00720c */ /* 0x000fc60003f05270 */
[----:B------:R-:W-:-:S05]  /*0790*/  IMAD.WIDE R10, R11, 0x4, R2 ;  /* 0x000000040b0a7825 */ /* 0x000fca00078e0202 */
[----:B------:R-:W2:Y:S01]  /*07a0*/  @P1 LDG.E.64 R6, desc[UR4][R10.64] ;  /* 0x000000040a061981 */ /* 0x000ea2000c1e1b00 */
[----:B------:R-:W-:Y:S02]  /*07b0*/  SEL R8, RZ, 0x1, !P0 ;  /* 0x00000001ff087807 */ /* 0x000fe40004000000 */
[-C--:B------:R-:W-:Y:S02]  /*07c0*/  FSETP.NAN.AND P0, PT, R17, R17.reuse, PT ;  /* 0x000000111100720b */ /* 0x080fe40003f08000 */
[----:B------:R-:W-:-:S11]  /*07d0*/  FSETP.GEU.AND P3, PT, R15, R17, PT ;  /* 0x000000110f00720b */ /* 0x000fd60003f6e000 */
[----:B------:R-:W-:Y:S02]  /*07e0*/  @!P0 SEL R17, R17, R15, !P3 ;  /* 0x0000000f11118207 */ /* 0x000fe40005800000 */
[----:B------:R-:W-:-:S04]  /*07f0*/  ISETP.NE.AND P0, PT, R12, RZ, PT ;  /* 0x000000ff0c00720c */ /* 0x000fc80003f05270 */
[----:B------:R-:W-:Y:S02]  /*0800*/  SEL R12, R8, 0x2, P0 ;  /* 0x00000002080c7807 */ /* 0x000fe40000000000 */
[----:B--2---:R-:W-:-:S04]  /*0810*/  SEL R8, R7, 0xff800000, P1 ;  /* 0xff80000007087807 */ /* 0x004fc80000800000 */
[-C--:B------:R-:W-:Y:S02]  /*0820*/  FSETP.NAN.AND P0, PT, R8, R8.reuse, PT ;  /* 0x000000080800720b */ /* 0x080fe40003f08000 */
[----:B------:R-:W-:Y:S02]  /*0830*/  SEL R7, R12, 0x3, P5 ;  /* 0x000000030c077807 */ /* 0x000fe40002800000 */
[----:B------:R-:W-:Y:S02]  /*0840*/  ISETP.NE.AND P5, PT, R18, RZ, PT ;  /* 0x000000ff1200720c */ /* 0x000fe40003fa5270 */
[----:B------:R-:W-:Y:S02]  /*0850*/  FSETP.GEU.AND P2, PT, R17, R8, PT ;  /* 0x000000081100720b */ /* 0x000fe40003f4e000 */
[----:B------:R-:W-:Y:S01]  /*0860*/  SEL R16, R13, 0x4, P5 ;  /* 0x000000040d107807 */ /* 0x000fe20002800000 */
[----:B------:R-:W-:-:S04]  /*0870*/  VIADD R13, R5, 0x630 ;  /* 0x00000630050d7836 */ /* 0x000fc80000000000 */
[----:B------:R-:W-:Y:S02]  /*0880*/  @!P0 SEL R8, R8, R17, !P2 ;  /* 0x0000001108088207 */ /* 0x000fe40005000000 */
[----:B------:R-:W-:Y:S02]  /*0890*/  ISETP.NE.AND P0, PT, R14, RZ, PT ;  /* 0x000000ff0e00720c */ /* 0x000fe40003f05270 */
[----:B------:R-:W-:Y:S01]  /*08a0*/  CS2R R14, SRZ ;  /* 0x00000000000e7805 */ /* 0x000fe2000001ff00 */
[----:B------:R-:W-:Y:S01]  /*08b0*/  IMAD.WIDE R12, R13, 0x4, R2 ;  /* 0x000000040d0c7825 */ /* 0x000fe200078e0202 */
[----:B------:R-:W-:Y:S01]  /*08c0*/  ISETP.NE.AND P5, PT, R9, RZ, PT ;  /* 0x000000ff0900720c */ /* 0x000fe20003fa5270 */
[----:B------:R-:W1:Y:S03]  /*08d0*/  LDC.64 R2, c[0x0][0x218] ;  /* 0x00008600ff027b82 */ /* 0x000e660000000a00 */
[----:B------:R-:W2:Y:S01]  /*08e0*/  @P1 LDG.E.64 R14, desc[UR4][R12.64] ;  /* 0x000000040c0e1981 */ /* 0x000ea2000c1e1b00 */
[----:B------:R-:W-:-:S02]  /*08f0*/  SEL R9, R6, 0xff800000, P1 ;  /* 0xff80000006097807 */ /* 0x000fc40000800000 */
[----:B------:R-:W-:Y:S02]  /*0900*/  SEL R7, R7, 0x4, P0 ;  /* 0x0000000407077807 */ /* 0x000fe40000000000 */
[-C--:B------:R-:W-:Y:S02]  /*0910*/  FSETP.NAN.AND P0, PT, R9, R9.reuse, PT ;  /* 0x000000090900720b */ /* 0x080fe40003f08000 */
[----:B------:R-:W-:Y:S02]  /*0920*/  SEL R16, R16, 0x5, P6 ;  /* 0x0000000510107807 */ /* 0x000fe40003000000 */
[----:B------:R-:W-:Y:S02]  /*0930*/  FSETP.GEU.AND P6, PT, R4, R9, PT ;  /* 0x000000090400720b */ /* 0x000fe40003fce000 */
[----:B------:R-:W-:Y:S02]  /*0940*/  SEL R7, R7, 0x5, P5 ;  /* 0x0000000507077807 */ /* 0x000fe40002800000 */
[----:B------:R-:W-:-:S05]  /*0950*/  SEL R16, R16, 0x6, P4 ;  /* 0x0000000610107807 */ /* 0x000fca0002000000 */
[----:B------:R-:W-:Y:S02]  /*0960*/  @!P0 SEL R9, R9, R4, !P6 ;  /* 0x0000000409098207 */ /* 0x000fe40007000000 */
[----:B------:R-:W-:Y:S02]  /*0970*/  SEL R7, R7, 0x6, P3 ;  /* 0x0000000607077807 */ /* 0x000fe40001800000 */
[----:B------:R-:W-:Y:S02]  /*0980*/  SEL R16, R16, 0x7, P6 ;  /* 0x0000000710107807 */ /* 0x000fe40003000000 */
[----:B------:R-:W-:Y:S02]  /*0990*/  SEL R7, R7, 0x7, P2 ;  /* 0x0000000707077807 */ /* 0x000fe40001000000 */
[----:B------:R-:W-:Y:S01]  /*09a0*/  IADD3 R6, P4, R0, UR6, RZ ;  /* 0x0000000600067c10 */ /* 0x000fe2000ff9e0ff */
[----:B-1----:R-:W-:Y:S01]  /*09b0*/  IMAD.WIDE R2, R0, 0x4, R2 ;  /* 0x0000000400027825 */ /* 0x002fe200078e0202 */
[----:B--2---:R-:W-:-:S02]  /*09c0*/  SEL R5, R15, 0xff800000, P1 ;  /* 0xff8000000f057807 */ /* 0x004fc40000800000 */
[----:B------:R-:W-:Y:S02]  /*09d0*/  SEL R4, R14, 0xff800000, P1 ;  /* 0xff8000000e047807 */ /* 0x000fe40000800000 */
[-C--:B------:R-:W-:Y:S02]  /*09e0*/  FSETP.NAN.AND P1, PT, R5, R5.reuse, PT ;  /* 0x000000050500720b */ /* 0x080fe40003f28000 */
[-C--:B------:R-:W-:Y:S02]  /*09f0*/  FSETP.NAN.AND P0, PT, R4, R4.reuse, PT ;  /* 0x000000040400720b */ /* 0x080fe40003f08000 */
[----:B------:R-:W-:Y:S02]  /*0a00*/  FSETP.GEU.AND P3, PT, R9, R4, PT ;  /* 0x000000040900720b */ /* 0x000fe40003f6e000 */
[----:B------:R-:W-:Y:S02]  /*0a10*/  FSETP.GEU.AND P2, PT, R8, R5, PT ;  /* 0x000000050800720b */ /* 0x000fe40003f4e000 */
[----:B------:R-:W-:-:S02]  /*0a20*/  SEL R16, R16, 0x8, P3 ;  /* 0x0000000810107807 */ /* 0x000fc40001800000 */
[----:B------:R-:W-:Y:S02]  /*0a30*/  SEL R10, R7, 0x8, P2 ;  /* 0x00000008070a7807 */ /* 0x000fe40001000000 */
[----:B------:R-:W-:Y:S02]  /*0a40*/  LOP3.LUT R11, R16, 0xff, RZ, 0xc0, !PT ;  /* 0x000000ff100b7812 */ /* 0x000fe400078ec0ff */
[----:B------:R-:W-:Y:S02]  /*0a50*/  @!P1 SEL R5, R5, R8, !P2 ;  /* 0x0000000805059207 */ /* 0x000fe40005000000 */
[----:B------:R-:W-:Y:S01]  /*0a60*/  @!P0 SEL R4, R4, R9, !P3 ;  /* 0x0000000904048207 */ /* 0x000fe20005800000 */
[----:B------:R-:W-:Y:S01]  /*0a70*/  IMAD R11, R10, 0x100, R11 ;  /* 0x000001000a0b7824 */ /* 0x000fe200078e020b */
[----:B------:R-:W-:-:S03]  /*0a80*/  LEA.HI.X.SX32 R7, R0, UR7, 0x1, P4 ;  /* 0x0000000700077c11 */ /* 0x000fc6000a0f0eff */
[----:B------:R-:W-:Y:S04]  /*0a90*/  STG.E.64 desc[UR4][R2.64], R4 ;  /* 0x0000000402007986 */ /* 0x000fe8000c101b04 */
[----:B------:R-:W-:Y:S01]  /*0aa0*/  STG.E.U16 desc[UR4][R6.64], R11 ;  /* 0x0000000b06007986 */ /* 0x000fe2000c101504 */
[----:B------:R-:W-:Y:S05]  /*0ab0*/  EXIT ;  /* 0x000000000000794d */ /* 0x000fea0003800000 */
.L_x_0:
[----:B------:R-:W-:-:S00]  /*0ac0*/  BRA `(.L_x_0) ;  /* 0xfffffffc00fc7947 */ /* 0x000fc0000383ffff */
[----:B------:R-:W-:-:S00]  /*0ad0*/  NOP ;  /* 0x0000000000007918 */ /* 0x000fc00000000000 */
        /* <DEDUP_REMOVED lines=10> */
.L_x_1:


//--------------------- .nv.constant0.triton_poi_fused_max_pool2d_with_indices_8 --------------------------
	.section	.nv.constant0.triton_poi_fused_max_pool2d_with_indices_8,"a",@progbits
	.sectionflags	@""
	.align	4
.nv.constant0.triton_poi_fused_max_pool2d_with_indices_8:
	.zero		556
